	.headerflags	@"EF_CUDA_TEXMODE_UNIFIED EF_CUDA_64BIT_ADDRESS EF_CUDA_ACCELERATORS EF_CUDA_SM90 EF_CUDA_VIRTUAL_SM(EF_CUDA_SM90)"
	.elftype	@"ET_EXEC"


//--------------------- .nv.info                  --------------------------
	.section	.nv.info,"",@"SHT_CUDA_INFO"
	.align	4


	//----- nvinfo : EIATTR_REGCOUNT
	.align		4
        /*0000*/ 	.byte	0x04, 0x2f
        /*0002*/ 	.short	(.L_3 - .L_2)
	.align		4
.L_2:
        /*0004*/ 	.word	index@(triton_poi_fused__native_batch_norm_legit_no_training_add_div_hardtanh_mul_50)
        /*0008*/ 	.word	0x00000018


	//----- nvinfo : EIATTR_MIN_STACK_SIZE
	.align		4
.L_3:
        /*000c*/ 	.byte	0x04, 0x12
        /*000e*/ 	.short	(.L_5 - .L_4)
	.align		4
.L_4:
        /*0010*/ 	.word	index@(triton_poi_fused__native_batch_norm_legit_no_training_add_div_hardtanh_mul_50)
        /*0014*/ 	.word	0x00000000


	//----- nvinfo : EIATTR_FRAME_SIZE
	.align		4
.L_5:
        /*0018*/ 	.byte	0x04, 0x11
        /*001a*/ 	.short	(.L_7 - .L_6)
	.align		4
.L_6:
        /*001c*/ 	.word	index@(triton_poi_fused__native_batch_norm_legit_no_training_add_div_hardtanh_mul_50)
        /*0020*/ 	.word	0x00000000


	//----- nvinfo : EIATTR_MIN_STACK_SIZE
	.align		4
.L_7:
        /*0024*/ 	.byte	0x04, 0x12
        /*0026*/ 	.short	(.L_9 - .L_8)
	.align		4
.L_8:
        /*0028*/ 	.word	index@(triton_poi_fused__native_batch_norm_legit_no_training_add_div_hardtanh_mul_50)
        /*002c*/ 	.word	0x00000000
.L_9:


//--------------------- .nv.info.triton_poi_fused__native_batch_norm_legit_no_training_add_div_hardtanh_mul_50 --------------------------
	.section	.nv.info.triton_poi_fused__native_batch_norm_legit_no_training_add_div_hardtanh_mul_50,"",@"SHT_CUDA_INFO"
	.sectionflags	@""
	.align	4


	//----- nvinfo : EIATTR_CUDA_API_VERSION
	.align		4
        /*0000*/ 	.byte	0x04, 0x37
        /*0002*/ 	.short	(.L_11 - .L_10)
.L_10:
        /*0004*/ 	.word	0x0000007c


	//----- nvinfo : EIATTR_KPARAM_INFO
	.align		4
.L_11:
        /*0008*/ 	.byte	0x04, 0x17
        /*000a*/ 	.short	(.L_13 - .L_12)
.L_12:
        /*000c*/ 	.word	0x00000000
        /*0010*/ 	.short	0x0007
        /*0012*/ 	.short	0x0034
        /*0014*/ 	.byte	0x00, 0xf0, 0x11, 0x00


	//----- nvinfo : EIATTR_KPARAM_INFO
	.align		4
.L_13:
        /*0018*/ 	.byte	0x04, 0x17
        /*001a*/ 	.short	(.L_15 - .L_14)
.L_14:
        /*001c*/ 	.word	0x00000000
        /*0020*/ 	.short	0x0006
        /*0022*/ 	.short	0x0030
        /*0024*/ 	.byte	0x00, 0xf0, 0x11, 0x00


	//----- nvinfo : EIATTR_KPARAM_INFO
	.align		4
.L_15:
        /*0028*/ 	.byte	0x04, 0x17
        /*002a*/ 	.short	(.L_17 - .L_16)
.L_16:
        /*002c*/ 	.word	0x00000000
        /*0030*/ 	.short	0x0005
        /*0032*/ 	.short	0x0028
        /*0034*/ 	.byte	0x00, 0xf4, 0x21, 0x00


	//----- nvinfo : EIATTR_KPARAM_INFO
	.align		4
.L_17:
        /*0038*/ 	.byte	0x04, 0x17
        /*003a*/ 	.short	(.L_19 - .L_18)
.L_18:
        /*003c*/ 	.word	0x00000000
        /*0040*/ 	.short	0x0004
        /*0042*/ 	.short	0x0020
        /*0044*/ 	.byte	0x00, 0xf4, 0x21, 0x00


	//----- nvinfo : EIATTR_KPARAM_INFO
	.align		4
.L_19:
        /*0048*/ 	.byte	0x04, 0x17
        /*004a*/ 	.short	(.L_21 - .L_20)
.L_20:
        /*004c*/ 	.word	0x00000000
        /*0050*/ 	.short	0x0003
        /*0052*/ 	.short	0x0018
        /*0054*/ 	.byte	0x00, 0xf4, 0x21, 0x00


	//----- nvinfo : EIATTR_KPARAM_INFO
	.align		4
.L_21:
        /*0058*/ 	.byte	0x04, 0x17
        /*005a*/ 	.short	(.L_23 - .L_22)
.L_22:
        /*005c*/ 	.word	0x00000000
        /*0060*/ 	.short	0x0002
        /*0062*/ 	.short	0x0010
        /*0064*/ 	.byte	0x00, 0xf4, 0x21, 0x00


	//----- nvinfo : EIATTR_KPARAM_INFO
	.align		4
.L_23:
        /*0068*/ 	.byte	0x04, 0x17
        /*006a*/ 	.short	(.L_25 - .L_24)
.L_24:
        /*006c*/ 	.word	0x00000000
        /*0070*/ 	.short	0x0001
        /*0072*/ 	.short	0x0008
        /*0074*/ 	.byte	0x00, 0xf4, 0x21, 0x00


	//----- nvinfo : EIATTR_KPARAM_INFO
	.align		4
.L_25:
        /*0078*/ 	.byte	0x04, 0x17
        /*007a*/ 	.short	(.L_27 - .L_26)
.L_26:
        /*007c*/ 	.word	0x00000000
        /*0080*/ 	.short	0x0000
        /*0082*/ 	.short	0x0000
        /*0084*/ 	.byte	0x00, 0xf4, 0x21, 0x00


	//----- nvinfo : EIATTR_SPARSE_MMA_MASK
	.align		4
.L_27:
        /*0088*/ 	.byte	0x03, 0x50
        /*008a*/ 	.short	0x0000


	//----- nvinfo : EIATTR_MAXREG_COUNT
	.align		4
        /*008c*/ 	.byte	0x03, 0x1b
        /*008e*/ 	.short	0x00ff


	//----- nvinfo : EIATTR_EXIT_INSTR_OFFSETS
	.align		4
        /*0090*/ 	.byte	0x04, 0x1c
        /*0092*/ 	.short	(.L_29 - .L_28)


	//   ....[0]....
.L_28:
        /*0094*/ 	.word	0x00000650


	//   ....[1]....
        /*0098*/ 	.word	0x00000720


	//----- nvinfo : EIATTR_REQNTID
	.align		4
.L_29:
        /*009c*/ 	.byte	0x04, 0x10
        /*009e*/ 	.short	(.L_31 - .L_30)
.L_30:
        /*00a0*/ 	.word	0x00000080
        /*00a4*/ 	.word	0x00000001
        /*00a8*/ 	.word	0x00000001


	//----- nvinfo : EIATTR_CBANK_PARAM_SIZE
	.align		4
.L_31:
        /*00ac*/ 	.byte	0x03, 0x19
        /*00ae*/ 	.short	0x0038


	//----- nvinfo : EIATTR_PARAM_CBANK
	.align		4
        /*00b0*/ 	.byte	0x04, 0x0a
        /*00b2*/ 	.short	(.L_33 - .L_32)
	.align		4
.L_32:
        /*00b4*/ 	.word	index@(.nv.constant0.triton_poi_fused__native_batch_norm_legit_no_training_add_div_hardtanh_mul_50)
        /*00b8*/ 	.short	0x0210
        /*00ba*/ 	.short	0x0038


	//----- nvinfo : EIATTR_SW_WAR
	.align		4
.L_33:
        /*00bc*/ 	.byte	0x04, 0x36
        /*00be*/ 	.short	(.L_35 - .L_34)
.L_34:
        /*00c0*/ 	.word	0x00000008
.L_35:


//--------------------- .nv.callgraph             --------------------------
	.section	.nv.callgraph,"",@"SHT_CUDA_CALLGRAPH"
	.align	4
	.sectionentsize	8
	.align		4
        /*0000*/ 	.word	0x00000000
	.align		4
        /*0004*/ 	.word	0xffffffff
	.align		4
        /*0008*/ 	.word	0x00000000
	.align		4
        /*000c*/ 	.word	0xfffffffe
	.align		4
        /*0010*/ 	.word	0x00000000
	.align		4
        /*0014*/ 	.word	0xfffffffd
	.align		4
        /*0018*/ 	.word	0x00000000
	.align		4
        /*001c*/ 	.word	0xfffffffc


//--------------------- .nv.constant4             --------------------------
	.section	.nv.constant4,"a",@progbits
	.align	8
	.align		8
.nv.constant4:
        /*0000*/ 	.dword	_$_str
	.align		8
        /*0008*/ 	.dword	_$_str_$_2


//--------------------- .text.triton_poi_fused__native_batch_norm_legit_no_training_add_div_hardtanh_mul_50 --------------------------
	.section	.text.triton_poi_fused__native_batch_norm_legit_no_training_add_div_hardtanh_mul_50,"ax",@progbits
	.sectionflags	@"SHF_BARRIERS=1"
	.align	128
        .global         triton_poi_fused__native_batch_norm_legit_no_training_add_div_hardtanh_mul_50
        .type           triton_poi_fused__native_batch_norm_legit_no_training_add_div_hardtanh_mul_50,@function
        .size           triton_poi_fused__native_batch_norm_legit_no_training_add_div_hardtanh_mul_50,(.L_x_1 - triton_poi_fused__native_batch_norm_legit_no_training_add_div_hardtanh_mul_50)
        .other          triton_poi_fused__native_batch_norm_legit_no_training_add_div_hardtanh_mul_50,@"STO_CUDA_ENTRY STV_DEFAULT"
triton_poi_fused__native_batch_norm_legit_no_training_add_div_hardtanh_mul_50:
.text.triton_poi_fused__native_batch_norm_legit_no_training_add_div_hardtanh_mul_50:
[----:B------:R-:W0:Y:S01]  /*0000*/  LDC R1, c[0x0][0x28] ;  /* 0x00000a00ff017b82 */ /* 0x000e220000000800 */
[----:B------:R-:W1:Y:S07]  /*0010*/  S2R R0, SR_TID.X ;  /* 0x0000000000007919 */ /* 0x000e6e0000002100 */
[----:B------:R-:W2:Y:S01]  /*0020*/  S2UR UR5, SR_CTAID.X ;  /* 0x00000000000579c3 */ /* 0x000ea20000002500 */
[----:B------:R-:W-:Y:S01]  /*0030*/  CS2R R2, SRZ ;  /* 0x0000000000027805 */ /* 0x000fe2000001ff00 */
[----:B------:R-:W-:-:S06]  /*0040*/  ULDC.64 UR8, c[0x0][0x208] ;  /* 0x0000820000087ab9 */ /* 0x000fcc0000000a00 */
[----:B------:R-:W3:Y:S08]  /*0050*/  LDC.64 R4, c[0x0][0x220] ;  /* 0x00008800ff047b82 */ /* 0x000ef00000000a00 */
[----:B------:R-:W4:Y:S01]  /*0060*/  S2UR UR4, SR_CTAID.Y ;  /* 0x00000000000479c3 */ /* 0x000f220000002600 */
[----:B--2---:R-:W-:-:S07]  /*0070*/  USHF.L.U32 UR5, UR5, 0x4, URZ ;  /* 0x0000000405057899 */ /* 0x004fce000800063f */
[----:B------:R-:W2:Y:S01]  /*0080*/  LDC.64 R18, c[0x0][0x210] ;  /* 0x00008400ff127b82 */ /* 0x000ea20000000a00 */
[----:B-1----:R-:W-:-:S07]  /*0090*/  IMAD.SHL.U32 R8, R0, 0x2, RZ ;  /* 0x0000000200087824 */ /* 0x002fce00078e00ff */
[----:B------:R-:W1:Y:S01]  /*00a0*/  LDC.64 R16, c[0x0][0x218] ;  /* 0x00008600ff107b82 */ /* 0x000e620000000a00 */
[----:B------:R-:W-:-:S04]  /*00b0*/  LOP3.LUT R8, R8, 0xe, RZ, 0xc0, !PT ;  /* 0x0000000e08087812 */ /* 0x000fc800078ec0ff */
[----:B------:R-:W-:-:S03]  /*00c0*/  LOP3.LUT R13, R8, UR5, RZ, 0xfc, !PT ;  /* 0x00000005080d7c12 */ /* 0x000fc6000f8efcff */
[----:B------:R-:W5:Y:S01]  /*00d0*/  LDC.64 R14, c[0x0][0x228] ;  /* 0x00008a00ff0e7b82 */ /* 0x000f620000000a00 */
[C---:B------:R-:W-:Y:S01]  /*00e0*/  ISETP.GE.AND P1, PT, R13.reuse, 0x400, PT ;  /* 0x000004000d00780c */ /* 0x040fe20003f26270 */
[----:B---3--:R-:W-:-:S06]  /*00f0*/  IMAD.WIDE R4, R13, 0x4, R4 ;  /* 0x000000040d047825 */ /* 0x008fcc00078e0204 */
[----:B------:R-:W3:Y:S06]  /*0100*/  LDC.64 R10, c[0x0][0x230] ;  /* 0x00008c00ff0a7b82 */ /* 0x000eec0000000a00 */
[----:B------:R1:W3:Y:S01]  /*0110*/  @!P1 LDG.E.EL.64 R2, desc[UR8][R4.64] ;  /* 0x0000000804029981 */ /* 0x0002e2000c2e1b00 */
[----:B------:R-:W-:Y:S01]  /*0120*/  SHF.R.U32.HI R9, RZ, 0x3, R0 ;  /* 0x00000003ff097819 */ /* 0x000fe20000011600 */
[----:B----4-:R-:W-:Y:S01]  /*0130*/  USHF.L.U32 UR4, UR4, 0x4, URZ ;  /* 0x0000000404047899 */ /* 0x010fe2000800063f */
[----:B-1----:R-:W-:Y:S02]  /*0140*/  IMAD.WIDE R16, R13, 0x4, R16 ;  /* 0x000000040d107825 */ /* 0x002fe400078e0210 */
[----:B------:R-:W-:-:S04]  /*0150*/  SGXT.U32 R9, R9, 0x4 ;  /* 0x000000040909781a */ /* 0x000fc80000000000 */
[----:B------:R-:W-:Y:S02]  /*0160*/  LOP3.LUT R6, R9, UR4, RZ, 0xfc, !PT ;  /* 0x0000000409067c12 */ /* 0x000fe4000f8efcff */
[----:B0-----:R-:W-:Y:S02]  /*0170*/  CS2R R4, SRZ ;  /* 0x0000000000047805 */ /* 0x001fe4000001ff00 */
[C---:B------:R-:W-:Y:S01]  /*0180*/  ISETP.LT.AND P0, PT, R6.reuse, 0x10, !P1 ;  /* 0x000000100600780c */ /* 0x040fe20004f01270 */
[----:B------:R-:W-:-:S03]  /*0190*/  IMAD R7, R6, 0x400, R13 ;  /* 0x0000040006077824 */ /* 0x000fc600078e020d */
[----:B------:R0:W4:Y:S01]  /*01a0*/  @!P1 LDG.E.EL.64 R4, desc[UR8][R16.64] ;  /* 0x0000000810049981 */ /* 0x000122000c2e1b00 */
[----:B--2---:R-:W-:Y:S01]  /*01b0*/  IMAD.WIDE R18, R7, 0x4, R18 ;  /* 0x0000000407127825 */ /* 0x004fe200078e0212 */
[----:B------:R-:W-:-:S03]  /*01c0*/  CS2R R6, SRZ ;  /* 0x0000000000067805 */ /* 0x000fc6000001ff00 */
[----:B-----5:R-:W-:-:S04]  /*01d0*/  IMAD.WIDE R14, R13, 0x4, R14 ;  /* 0x000000040d0e7825 */ /* 0x020fc800078e020e */
[----:B------:R-:W4:Y:S01]  /*01e0*/  @P0 LDG.E.EL.64 R6, desc[UR8][R18.64] ;  /* 0x0000000812060981 */ /* 0x000f22000c2e1b00 */
[----:B---3--:R-:W-:Y:S01]  /*01f0*/  IMAD.WIDE R20, R13, 0x4, R10 ;  /* 0x000000040d147825 */ /* 0x008fe200078e020a */
[----:B------:R-:W-:Y:S02]  /*0200*/  CS2R R12, SRZ ;  /* 0x00000000000c7805 */ /* 0x000fe4000001ff00 */
[----:B------:R-:W-:-:S04]  /*0210*/  CS2R R10, SRZ ;  /* 0x00000000000a7805 */ /* 0x000fc8000001ff00 */
[----:B------:R-:W2:Y:S04]  /*0220*/  @!P1 LDG.E.EL.64 R12, desc[UR8][R14.64] ;  /* 0x000000080e0c9981 */ /* 0x000ea8000c2e1b00 */
[----:B------:R-:W2:Y:S01]  /*0230*/  @!P1 LDG.E.EL.64 R10, desc[UR8][R20.64] ;  /* 0x00000008140a9981 */ /* 0x000ea2000c2e1b00 */
[----:B------:R-:W1:Y:S01]  /*0240*/  S2UR UR7, SR_CgaCtaId ;  /* 0x00000000000779c3 */ /* 0x000e620000008800 */
[----:B------:R-:W-:Y:S02]  /*0250*/  UMOV UR6, 0x400 ;  /* 0x0000040000067882 */ /* 0x000fe40000000000 */
[----:B-1----:R-:W-:Y:S01]  /*0260*/  UPRMT UR6, UR7, 0x654, UR6 ;  /* 0x0000065407067896 */ /* 0x002fe20008000006 */
[----:B------:R-:W-:Y:S01]  /*0270*/  LOP3.LUT R8, R8, UR4, RZ, 0xfc, !PT ;  /* 0x0000000408087c12 */ /* 0x000fe2000f8efcff */
[----:B------:R-:W-:Y:S01]  /*0280*/  FADD R2, R2, 9.9999997473787516356e-06 ;  /* 0x3727c5ac02027421 */ /* 0x000fe20000000000 */
[----:B------:R-:W-:-:S03]  /*0290*/  FADD R3, R3, 9.9999997473787516356e-06 ;  /* 0x3727c5ac03037421 */ /* 0x000fc60000000000 */
[----:B0-----:R-:W0:Y:S08]  /*02a0*/  MUFU.SQRT R16, R2 ;  /* 0x0000000200107308 */ /* 0x001e300000002000 */
[----:B------:R-:W1:Y:S01]  /*02b0*/  MUFU.SQRT R17, R3 ;  /* 0x0000000300117308 */ /* 0x000e620000002000 */
[C---:B0-----:R-:W-:Y:S02]  /*02c0*/  FSETP.GT.AND P0, PT, R16.reuse, 8.50705917302346158658e+37, PT ;  /* 0x7e8000001000780b */ /* 0x041fe40003f04000 */
[----:B------:R-:W-:-:S02]  /*02d0*/  FSETP.GEU.AND P2, PT, R16, 1.175494350822287508e-38, PT ;  /* 0x008000001000780b */ /* 0x000fc40003f4e000 */
[C---:B-1----:R-:W-:Y:S02]  /*02e0*/  FSETP.GT.AND P1, PT, R17.reuse, 8.50705917302346158658e+37, PT ;  /* 0x7e8000001100780b */ /* 0x042fe40003f24000 */
[----:B------:R-:W-:-:S07]  /*02f0*/  FSETP.GEU.AND P3, PT, R17, 1.175494350822287508e-38, PT ;  /* 0x008000001100780b */ /* 0x000fce0003f6e000 */
[----:B------:R-:W-:-:S04]  /*0300*/  @P0 FMUL R16, R16, 0.25 ;  /* 0x3e80000010100820 */ /* 0x000fc80000400000 */
[----:B------:R-:W-:Y:S01]  /*0310*/  @!P2 FMUL R16, R16, 16777216 ;  /* 0x4b8000001010a820 */ /* 0x000fe20000400000 */
[----:B------:R-:W-:-:S04]  /*0320*/  @P1 FMUL R17, R17, 0.25 ;  /* 0x3e80000011111820 */ /* 0x000fc80000400000 */
[----:B------:R-:W-:Y:S01]  /*0330*/  @!P3 FMUL R17, R17, 16777216 ;  /* 0x4b8000001111b820 */ /* 0x000fe20000400000 */
[----:B------:R-:W0:Y:S01]  /*0340*/  MUFU.RCP R16, R16 ;  /* 0x0000001000107308 */ /* 0x000e220000001000 */
[----:B------:R-:W-:-:S07]  /*0350*/  IMAD.MOV.U32 R2, RZ, RZ, 0x3e800000 ;  /* 0x3e800000ff027424 */ /* 0x000fce00078e00ff */
[----:B------:R-:W1:Y:S01]  /*0360*/  MUFU.RCP R17, R17 ;  /* 0x0000001100117308 */ /* 0x000e620000001000 */
[C---:B------:R-:W-:Y:S02]  /*0370*/  FSEL R3, R2.reuse, 1, P0 ;  /* 0x3f80000002037808 */ /* 0x040fe40000000000 */
[----:B------:R-:W-:-:S03]  /*0380*/  FSEL R2, R2, 1, P1 ;  /* 0x3f80000002027808 */ /* 0x000fc60000800000 */
[----:B------:R-:W-:Y:S02]  /*0390*/  @!P2 FMUL R3, R3, 16777216 ;  /* 0x4b8000000303a820 */ /* 0x000fe40000400000 */
[----:B------:R-:W-:Y:S01]  /*03a0*/  @!P3 FMUL R2, R2, 16777216 ;  /* 0x4b8000000202b820 */ /* 0x000fe20000400000 */
[----:B----4-:R-:W-:Y:S01]  /*03b0*/  FADD R4, -R4, R6 ;  /* 0x0000000604047221 */ /* 0x010fe20000000100 */
[----:B0-----:R-:W-:Y:S01]  /*03c0*/  FMUL R3, R16, R3 ;  /* 0x0000000310037220 */ /* 0x001fe20000400000 */
[----:B------:R-:W-:Y:S01]  /*03d0*/  FADD R5, -R5, R7 ;  /* 0x0000000705057221 */ /* 0x000fe20000000100 */
[----:B-1----:R-:W-:Y:S02]  /*03e0*/  FMUL R2, R17, R2 ;  /* 0x0000000211027220 */ /* 0x002fe40000400000 */
[----:B------:R-:W-:Y:S02]  /*03f0*/  FMUL R3, R4, R3 ;  /* 0x0000000304037220 */ /* 0x000fe40000400000 */
[----:B------:R-:W-:-:S02]  /*0400*/  FMUL R2, R5, R2 ;  /* 0x0000000205027220 */ /* 0x000fc40000400000 */
[----:B--2---:R-:W-:Y:S02]  /*0410*/  FFMA R3, R3, R12, R10 ;  /* 0x0000000c03037223 */ /* 0x004fe4000000000a */
[----:B------:R-:W-:Y:S02]  /*0420*/  FFMA R2, R2, R13, R11 ;  /* 0x0000000d02027223 */ /* 0x000fe4000000000b */
[----:B------:R-:W-:Y:S02]  /*0430*/  FADD R4, R3, 3 ;  /* 0x4040000003047421 */ /* 0x000fe40000000000 */
[----:B------:R-:W-:Y:S01]  /*0440*/  FADD R5, R2, 3 ;  /* 0x4040000002057421 */ /* 0x000fe20000000000 */
[----:B------:R-:W-:Y:S02]  /*0450*/  IMAD.SHL.U32 R6, R0, 0x20, RZ ;  /* 0x0000002000067824 */ /* 0x000fe400078e00ff */
[----:B------:R-:W-:Y:S02]  /*0460*/  FSETP.GTU.AND P0, PT, R4, RZ, PT ;  /* 0x000000ff0400720b */ /* 0x000fe40003f0c000 */
[----:B------:R-:W-:-:S02]  /*0470*/  FSETP.GTU.AND P1, PT, R5, RZ, PT ;  /* 0x000000ff0500720b */ /* 0x000fc40003f2c000 */
[----:B------:R-:W-:Y:S02]  /*0480*/  FSEL R4, R4, RZ, P0 ;  /* 0x000000ff04047208 */ /* 0x000fe40000000000 */
[----:B------:R-:W-:Y:S02]  /*0490*/  LOP3.LUT R6, R6, 0xe0, RZ, 0xc0, !PT ;  /* 0x000000e006067812 */ /* 0x000fe400078ec0ff */
[----:B------:R-:W-:Y:S02]  /*04a0*/  FSEL R5, R5, RZ, P1 ;  /* 0x000000ff05057208 */ /* 0x000fe40000800000 */
[----:B------:R-:W-:Y:S02]  /*04b0*/  FSETP.GEU.AND P3, PT, R4, 6, PT ;  /* 0x40c000000400780b */ /* 0x000fe40003f6e000 */
[C---:B------:R-:W-:Y:S02]  /*04c0*/  LOP3.LUT R10, R6.reuse, 0x10, RZ, 0xfc, !PT ;  /* 0x00000010060a7812 */ /* 0x040fe400078efcff */
[----:B------:R-:W-:-:S02]  /*04d0*/  LOP3.LUT R7, R6, R9, RZ, 0xfc, !PT ;  /* 0x0000000906077212 */ /* 0x000fc400078efcff */
[C---:B------:R-:W-:Y:S02]  /*04e0*/  FSETP.GEU.AND P1, PT, R5.reuse, 6, PT ;  /* 0x40c000000500780b */ /* 0x040fe40003f2e000 */
[----:B------:R-:W-:Y:S02]  /*04f0*/  LEA.HI R6, R6, UR6, RZ, 0x1f ;  /* 0x0000000606067c11 */ /* 0x000fe4000f8ff8ff */
[----:B------:R-:W-:Y:S02]  /*0500*/  LEA.HI R12, R10, UR6, RZ, 0x1f ;  /* 0x000000060a0c7c11 */ /* 0x000fe4000f8ff8ff */
[----:B------:R-:W-:Y:S01]  /*0510*/  FSETP.NAN.AND P2, PT, R5, R5, PT ;  /* 0x000000050500720b */ /* 0x000fe20003f48000 */
[----:B------:R-:W-:Y:S02]  /*0520*/  IMAD R10, R7, 0x4, R6 ;  /* 0x00000004070a7824 */ /* 0x000fe400078e0206 */
[C---:B------:R-:W-:Y:S01]  /*0530*/  FMUL R6, R4.reuse, 0.16666667163372039795 ;  /* 0x3e2aaaab04067820 */ /* 0x040fe20000400000 */
[----:B------:R-:W-:Y:S01]  /*0540*/  FSETP.NAN.AND P0, PT, R4, R4, PT ;  /* 0x000000040400720b */ /* 0x000fe20003f08000 */
[----:B------:R-:W-:-:S03]  /*0550*/  FMUL R5, R5, 0.16666667163372039795 ;  /* 0x3e2aaaab05057820 */ /* 0x000fc60000400000 */
[----:B------:R-:W-:Y:S02]  /*0560*/  @P3 FSEL R6, R6, 1, P0 ;  /* 0x3f80000006063808 */ /* 0x000fe40000000000 */
[----:B------:R-:W-:Y:S01]  /*0570*/  @P1 FSEL R5, R5, 1, P2 ;  /* 0x3f80000005051808 */ /* 0x000fe20001000000 */
[----:B------:R-:W-:Y:S02]  /*0580*/  IMAD R7, R7, 0x4, R12 ;  /* 0x0000000407077824 */ /* 0x000fe400078e020c */
[----:B------:R-:W-:Y:S02]  /*0590*/  FMUL R3, R3, R6 ;  /* 0x0000000603037220 */ /* 0x000fe40000400000 */
[----:B------:R-:W-:-:S03]  /*05a0*/  FMUL R2, R2, R5 ;  /* 0x0000000502027220 */ /* 0x000fc60000400000 */
[----:B------:R0:W-:Y:S04]  /*05b0*/  STS [R10], R3 ;  /* 0x000000030a007388 */ /* 0x0001e80000000800 */
[----:B------:R0:W-:Y:S01]  /*05c0*/  STS [R7+0x40], R2 ;  /* 0x0000400207007388 */ /* 0x0001e20000000800 */
[----:B------:R-:W-:Y:S01]  /*05d0*/  LOP3.LUT R9, R9, UR5, RZ, 0xfc, !PT ;  /* 0x0000000509097c12 */ /* 0x000fe2000f8efcff */
[----:B------:R-:W-:Y:S03]  /*05e0*/  BAR.SYNC.DEFER_BLOCKING 0x0 ;  /* 0x0000000000007b1d */ /* 0x000fe60000010000 */
[----:B------:R-:W-:Y:S01]  /*05f0*/  ISETP.GE.AND P0, PT, R9, 0x400, PT ;  /* 0x000004000900780c */ /* 0x000fe20003f06270 */
[----:B------:R-:W-:-:S03]  /*0600*/  IMAD.SHL.U32 R4, R0, 0x8, RZ ;  /* 0x0000000800047824 */ /* 0x000fc600078e00ff */
[----:B------:R-:W-:Y:S02]  /*0610*/  ISETP.LT.AND P0, PT, R8, 0x10, !P0 ;  /* 0x000000100800780c */ /* 0x000fe40004701270 */
[----:B------:R-:W-:Y:S02]  /*0620*/  LOP3.LUT R0, R0, 0x78, RZ, 0xc0, !PT ;  /* 0x0000007800007812 */ /* 0x000fe400078ec0ff */
[----:B------:R-:W-:-:S04]  /*0630*/  LOP3.LUT R11, R4, 0x3f8, RZ, 0xc0, !PT ;  /* 0x000003f8040b7812 */ /* 0x000fc800078ec0ff */
[----:B------:R-:W-:-:S05]  /*0640*/  IADD3 R0, R11, UR6, R0 ;  /* 0x000000060b007c10 */ /* 0x000fca000fffe000 */
[----:B0-----:R-:W-:Y:S05]  /*0650*/  @!P0 EXIT ;  /* 0x000000000000894d */ /* 0x001fea0003800000 */
[----:B------:R-:W0:Y:S01]  /*0660*/  LDS.64 R10, [R0] ;  /* 0x00000000000a7984 */ /* 0x000e220000000a00 */
[----:B------:R-:W-:Y:S01]  /*0670*/  SHF.R.S32.HI R5, RZ, 0x1f, R8 ;  /* 0x0000001fff057819 */ /* 0x000fe20000011408 */
[----:B------:R-:W1:Y:S03]  /*0680*/  LDC.64 R2, c[0x0][0x238] ;  /* 0x00008e00ff027b82 */ /* 0x000e660000000a00 */
[----:B------:R-:W-:-:S04]  /*0690*/  LEA.HI R5, R5, R8, RZ, 0x2 ;  /* 0x0000000805057211 */ /* 0x000fc800078f10ff */
[C---:B------:R-:W-:Y:S01]  /*06a0*/  LOP3.LUT R7, R5.reuse, 0xfffffffc, RZ, 0xc0, !PT ;  /* 0xfffffffc05077812 */ /* 0x040fe200078ec0ff */
[----:B------:R-:W-:-:S04]  /*06b0*/  IMAD.SHL.U32 R5, R5, 0x400, RZ ;  /* 0x0000040005057824 */ /* 0x000fc800078e00ff */
[----:B------:R-:W-:Y:S01]  /*06c0*/  IMAD.IADD R8, R8, 0x1, -R7 ;  /* 0x0000000108087824 */ /* 0x000fe200078e0a07 */
[----:B------:R-:W-:-:S03]  /*06d0*/  LOP3.LUT R5, R5, 0xfffff000, RZ, 0xc0, !PT ;  /* 0xfffff00005057812 */ /* 0x000fc600078ec0ff */
[----:B------:R-:W-:-:S04]  /*06e0*/  IMAD R8, R9, 0x4, R8 ;  /* 0x0000000409087824 */ /* 0x000fc800078e0208 */
[----:B------:R-:W-:-:S04]  /*06f0*/  IMAD.IADD R5, R8, 0x1, R5 ;  /* 0x0000000108057824 */ /* 0x000fc800078e0205 */
[----:B-1----:R-:W-:-:S05]  /*0700*/  IMAD.WIDE R2, R5, 0x4, R2 ;  /* 0x0000000405027825 */ /* 0x002fca00078e0202 */
[----:B0-----:R-:W-:Y:S01]  /*0710*/  STG.E.64 desc[UR8][R2.64], R10 ;  /* 0x0000000a02007986 */ /* 0x001fe2000c101b08 */
[----:B------:R-:W-:Y:S05]  /*0720*/  EXIT ;  /* 0x000000000000794d */ /* 0x000fea0003800000 */
.L_x_0:
[----:B------:R-:W-:-:S00]  /*0730*/  BRA `(.L_x_0) ;  /* 0xfffffffc00fc7947 */ /* 0x000fc0000383ffff */
[----:B------:R-:W-:-:S00]  /*0740*/  NOP ;  /* 0x0000000000007918 */ /* 0x000fc00000000000 */
        /* <DEDUP_REMOVED lines=11> */
.L_x_1:


//--------------------- .nv.global.init           --------------------------
	.section	.nv.global.init,"aw",@progbits
.nv.global.init:
	.type		_$_str,@object
	.size		_$_str,(_$_str_$_2 - _$_str)
_$_str:
        /*0000*/ 	.byte	0x5f, 0x5f, 0x43, 0x55, 0x44, 0x41, 0x5f, 0x46, 0x54, 0x5a, 0x00
	.type		_$_str_$_2,@object
	.size		_$_str_$_2,(.L_1 - _$_str_$_2)
_$_str_$_2:
        /*000b*/ 	.byte	0x5f, 0x5f, 0x43, 0x55, 0x44, 0x41, 0x5f, 0x50, 0x52, 0x45, 0x43, 0x5f, 0x53, 0x51, 0x52, 0x54
        /*001b*/ 	.byte	0x00
.L_1:


//--------------------- .nv.shared.triton_poi_fused__native_batch_norm_legit_no_training_add_div_hardtanh_mul_50 --------------------------
	.section	.nv.shared.triton_poi_fused__native_batch_norm_legit_no_training_add_div_hardtanh_mul_50,"aw",@nobits
	.sectionflags	@""
	.align	16
	.zero		1024


//--------------------- .nv.constant0.triton_poi_fused__native_batch_norm_legit_no_training_add_div_hardtanh_mul_50 --------------------------
	.section	.nv.constant0.triton_poi_fused__native_batch_norm_legit_no_training_add_div_hardtanh_mul_50,"a",@progbits
	.sectionflags	@""
	.align	4
.nv.constant0.triton_poi_fused__native_batch_norm_legit_no_training_add_div_hardtanh_mul_50:
	.zero		584
